	.headerflags	@"EF_CUDA_TEXMODE_UNIFIED EF_CUDA_64BIT_ADDRESS EF_CUDA_SM86 EF_CUDA_VIRTUAL_SM(EF_CUDA_SM86)"
	.elftype	@"ET_EXEC"


//--------------------- .nv.info                  --------------------------
	.section	.nv.info,"",@"SHT_CUDA_INFO"
	.align	4


	//----- nvinfo : EIATTR_REGCOUNT
	.align		4
        /*0000*/ 	.byte	0x04, 0x2f
        /*0002*/ 	.short	(.L_3 - .L_2)
	.align		4
.L_2:
        /*0004*/ 	.word	index@(triton_)
        /*0008*/ 	.word	0x00000025


	//----- nvinfo : EIATTR_MIN_STACK_SIZE
	.align		4
.L_3:
        /*000c*/ 	.byte	0x04, 0x12
        /*000e*/ 	.short	(.L_5 - .L_4)
	.align		4
.L_4:
        /*0010*/ 	.word	index@(triton_)
        /*0014*/ 	.word	0x00000000


	//----- nvinfo : EIATTR_FRAME_SIZE
	.align		4
.L_5:
        /*0018*/ 	.byte	0x04, 0x11
        /*001a*/ 	.short	(.L_7 - .L_6)
	.align		4
.L_6:
        /*001c*/ 	.word	index@(triton_)
        /*0020*/ 	.word	0x00000000


	//----- nvinfo : EIATTR_MIN_STACK_SIZE
	.align		4
.L_7:
        /*0024*/ 	.byte	0x04, 0x12
        /*0026*/ 	.short	(.L_9 - .L_8)
	.align		4
.L_8:
        /*0028*/ 	.word	index@(triton_)
        /*002c*/ 	.word	0x00000000
.L_9:


//--------------------- .nv.info.triton_          --------------------------
	.section	.nv.info.triton_,"",@"SHT_CUDA_INFO"
	.sectionflags	@""
	.align	4


	//----- nvinfo : EIATTR_CUDA_API_VERSION
	.align		4
        /*0000*/ 	.byte	0x04, 0x37
        /*0002*/ 	.short	(.L_11 - .L_10)
.L_10:
        /*0004*/ 	.word	0x0000007c


	//----- nvinfo : EIATTR_SW2861232_WAR
	.align		4
.L_11:
        /*0008*/ 	.byte	0x01, 0x35
	.zero		2


	//----- nvinfo : EIATTR_PARAM_CBANK
	.align		4
        /*000c*/ 	.byte	0x04, 0x0a
        /*000e*/ 	.short	(.L_13 - .L_12)
	.align		4
.L_12:
        /*0010*/ 	.word	index@(.nv.constant0.triton_)
        /*0014*/ 	.short	0x0160
        /*0016*/ 	.short	0x003c


	//----- nvinfo : EIATTR_CBANK_PARAM_SIZE
	.align		4
.L_13:
        /*0018*/ 	.byte	0x03, 0x19
        /*001a*/ 	.short	0x003c


	//----- nvinfo : EIATTR_KPARAM_INFO
	.align		4
        /*001c*/ 	.byte	0x04, 0x17
        /*001e*/ 	.short	(.L_15 - .L_14)
.L_14:
        /*0020*/ 	.word	0x00000000
        /*0024*/ 	.short	0x0007
        /*0026*/ 	.short	0x0038
        /*0028*/ 	.byte	0x00, 0xf0, 0x11, 0x00


	//----- nvinfo : EIATTR_KPARAM_INFO
	.align		4
.L_15:
        /*002c*/ 	.byte	0x04, 0x17
        /*002e*/ 	.short	(.L_17 - .L_16)
.L_16:
        /*0030*/ 	.word	0x00000000
        /*0034*/ 	.short	0x0006
        /*0036*/ 	.short	0x0030
        /*0038*/ 	.byte	0x00, 0xf0, 0x21, 0x00


	//----- nvinfo : EIATTR_KPARAM_INFO
	.align		4
.L_17:
        /*003c*/ 	.byte	0x04, 0x17
        /*003e*/ 	.short	(.L_19 - .L_18)
.L_18:
        /*0040*/ 	.word	0x00000000
        /*0044*/ 	.short	0x0005
        /*0046*/ 	.short	0x0028
        /*0048*/ 	.byte	0x00, 0xf0, 0x21, 0x00


	//----- nvinfo : EIATTR_KPARAM_INFO
	.align		4
.L_19:
        /*004c*/ 	.byte	0x04, 0x17
        /*004e*/ 	.short	(.L_21 - .L_20)
.L_20:
        /*0050*/ 	.word	0x00000000
        /*0054*/ 	.short	0x0004
        /*0056*/ 	.short	0x0020
        /*0058*/ 	.byte	0x00, 0xf0, 0x21, 0x00


	//----- nvinfo : EIATTR_KPARAM_INFO
	.align		4
.L_21:
        /*005c*/ 	.byte	0x04, 0x17
        /*005e*/ 	.short	(.L_23 - .L_22)
.L_22:
        /*0060*/ 	.word	0x00000000
        /*0064*/ 	.short	0x0003
        /*0066*/ 	.short	0x0018
        /*0068*/ 	.byte	0x00, 0xf0, 0x21, 0x00


	//----- nvinfo : EIATTR_KPARAM_INFO
	.align		4
.L_23:
        /*006c*/ 	.byte	0x04, 0x17
        /*006e*/ 	.short	(.L_25 - .L_24)
.L_24:
        /*0070*/ 	.word	0x00000000
        /*0074*/ 	.short	0x0002
        /*0076*/ 	.short	0x0010
        /*0078*/ 	.byte	0x00, 0xf0, 0x21, 0x00


	//----- nvinfo : EIATTR_KPARAM_INFO
	.align		4
.L_25:
        /*007c*/ 	.byte	0x04, 0x17
        /*007e*/ 	.short	(.L_27 - .L_26)
.L_26:
        /*0080*/ 	.word	0x00000000
        /*0084*/ 	.short	0x0001
        /*0086*/ 	.short	0x0008
        /*0088*/ 	.byte	0x00, 0xf0, 0x21, 0x00


	//----- nvinfo : EIATTR_KPARAM_INFO
	.align		4
.L_27:
        /*008c*/ 	.byte	0x04, 0x17
        /*008e*/ 	.short	(.L_29 - .L_28)
.L_28:
        /*0090*/ 	.word	0x00000000
        /*0094*/ 	.short	0x0000
        /*0096*/ 	.short	0x0000
        /*0098*/ 	.byte	0x00, 0xf0, 0x21, 0x00


	//----- nvinfo : EIATTR_MAXREG_COUNT
	.align		4
.L_29:
        /*009c*/ 	.byte	0x03, 0x1b
        /*009e*/ 	.short	0x00ff


	//----- nvinfo : EIATTR_EXIT_INSTR_OFFSETS
	.align		4
        /*00a0*/ 	.byte	0x04, 0x1c
        /*00a2*/ 	.short	(.L_31 - .L_30)


	//   ....[0]....
.L_30:
        /*00a4*/ 	.word	0x00000680


	//   ....[1]....
        /*00a8*/ 	.word	0x000006a0


	//----- nvinfo : EIATTR_REQNTID
	.align		4
.L_31:
        /*00ac*/ 	.byte	0x04, 0x10
        /*00ae*/ 	.short	(.L_33 - .L_32)
.L_32:
        /*00b0*/ 	.word	0x00000080
        /*00b4*/ 	.word	0x00000001
        /*00b8*/ 	.word	0x00000001
.L_33:


//--------------------- .nv.callgraph             --------------------------
	.section	.nv.callgraph,"",@"SHT_CUDA_CALLGRAPH"
	.align	4
	.sectionentsize	8
	.align		4
        /*0000*/ 	.word	0x00000000
	.align		4
        /*0004*/ 	.word	0xffffffff
	.align		4
        /*0008*/ 	.word	0x00000000
	.align		4
        /*000c*/ 	.word	0xfffffffe
	.align		4
        /*0010*/ 	.word	0x00000000
	.align		4
        /*0014*/ 	.word	0xfffffffd
	.align		4
        /*0018*/ 	.word	0x00000000
	.align		4
        /*001c*/ 	.word	0xfffffffc


//--------------------- .nv.rel.action            --------------------------
	.section	.nv.rel.action,"",@"SHT_CUDA_RELOCINFO"
	.align	8
	.sectionentsize	8
        /*0000*/ 	.byte	0x73, 0x00, 0x00, 0x00, 0x00, 0x00, 0x00, 0x00, 0x00, 0x00, 0x00, 0x11, 0x25, 0x00, 0x05, 0x36


//--------------------- .nv.constant4             --------------------------
	.section	.nv.constant4,"a",@progbits
	.align	8
	.align		8
.nv.constant4:
        /*0000*/ 	.dword	_$_str
	.align		8
        /*0008*/ 	.dword	_$_str_$_2


//--------------------- .nv.constant0.triton_     --------------------------
	.section	.nv.constant0.triton_,"a",@progbits
	.sectionflags	@""
	.align	4
.nv.constant0.triton_:
	.zero		412


//--------------------- .text.triton_             --------------------------
	.section	.text.triton_,"ax",@progbits
	.sectioninfo	@"SHI_REGISTERS=37"
	.align	128
        .global         triton_
        .type           triton_,@function
        .size           triton_,(.L_x_1 - triton_)
        .other          triton_,@"STO_CUDA_ENTRY STV_DEFAULT"
triton_:
.text.triton_:
[----:B------:R-:W-:Y:S02]  /*0000*/  MOV R1, c[0x0][0x28] ;  /* 0x00000a0000017a02 */ /* 0x000fe40000000f00 */
[----:B------:R-:W0:Y:S01]  /*0010*/  S2R R0, SR_TID.X ;  /* 0x0000000000007919 */ /* 0x000e220000002100 */
[----:B------:R-:W-:Y:S01]  /*0020*/  CS2R R24, SRZ ;  /* 0x0000000000187805 */ /* 0x000fe2000001ff00 */
[----:B------:R-:W-:Y:S01]  /*0030*/  CS2R R26, SRZ ;  /* 0x00000000001a7805 */ /* 0x000fe2000001ff00 */
[----:B------:R-:W-:Y:S01]  /*0040*/  ULDC.64 UR4, c[0x0][0x118] ;  /* 0x0000460000047ab9 */ /* 0x000fe20000000a00 */
[----:B------:R-:W1:Y:S01]  /*0050*/  S2R R3, SR_CTAID.X ;  /* 0x0000000000037919 */ /* 0x000e620000002500 */
[----:B0-----:R-:W-:Y:S02]  /*0060*/  SHF.L.U32 R0, R0, 0x2, RZ ;  /* 0x0000000200007819 */ /* 0x001fe400000006ff */
[----:B-1----:R-:W-:Y:S02]  /*0070*/  SHF.R.S32.HI R2, RZ, 0x16, R3 ;  /* 0x00000016ff027819 */ /* 0x002fe40000011403 */
[----:B------:R-:W-:Y:S02]  /*0080*/  LOP3.LUT R0, R0, 0x1fc, RZ, 0xc0, !PT ;  /* 0x000001fc00007812 */ /* 0x000fe400078ec0ff */
[----:B------:R-:W-:-:S02]  /*0090*/  SGXT R2, R2, 0x1 ;  /* 0x000000010202781a */ /* 0x000fc40000000200 */
[----:B------:R-:W-:Y:S02]  /*00a0*/  LEA R3, R3, R0, 0x9 ;  /* 0x0000000003037211 */ /* 0x000fe400078e48ff */
[----:B------:R-:W-:Y:S02]  /*00b0*/  MOV R0, 0x4 ;  /* 0x0000000400007802 */ /* 0x000fe40000000f00 */
[----:B------:R-:W-:Y:S02]  /*00c0*/  LEA.HI R2, R2, R3, RZ, 0x8 ;  /* 0x0000000302027211 */ /* 0x000fe400078f40ff */
[----:B------:R-:W-:Y:S02]  /*00d0*/  ISETP.GE.AND P0, PT, R3, 0xc400, PT ;  /* 0x0000c4000300780c */ /* 0x000fe40003f06270 */
[----:B------:R-:W-:-:S04]  /*00e0*/  LOP3.LUT R2, R2, 0xffffff00, RZ, 0xc0, !PT ;  /* 0xffffff0002027812 */ /* 0x000fc800078ec0ff */
[----:B------:R-:W-:-:S05]  /*00f0*/  IADD3 R31, R3, -R2, RZ ;  /* 0x80000002031f7210 */ /* 0x000fca0007ffe0ff */
[----:B------:R-:W-:-:S05]  /*0100*/  IMAD.WIDE R8, R31, R0, c[0x0][0x170] ;  /* 0x00005c001f087625 */ /* 0x000fca00078e0200 */
[----:B------:R0:W2:Y:S01]  /*0110*/  @!P0 LDG.E.EL.128 R24, [R8.64] ;  /* 0x0000000408188981 */ /* 0x0000a2000c2e1d00 */
[----:B------:R-:W-:Y:S01]  /*0120*/  CS2R R16, SRZ ;  /* 0x0000000000107805 */ /* 0x000fe2000001ff00 */
[----:B------:R-:W-:Y:S01]  /*0130*/  CS2R R18, SRZ ;  /* 0x0000000000127805 */ /* 0x000fe2000001ff00 */
[----:B------:R-:W-:Y:S01]  /*0140*/  CS2R R20, SRZ ;  /* 0x0000000000147805 */ /* 0x000fe2000001ff00 */
[----:B------:R-:W-:Y:S01]  /*0150*/  CS2R R22, SRZ ;  /* 0x0000000000167805 */ /* 0x000fe2000001ff00 */
[----:B------:R-:W-:-:S04]  /*0160*/  IMAD.WIDE R4, R3, R0, c[0x0][0x160] ;  /* 0x0000580003047625 */ /* 0x000fc800078e0200 */
[CC--:B------:R-:W-:Y:S01]  /*0170*/  IMAD.WIDE R6, R31.reuse, R0.reuse, c[0x0][0x168] ;  /* 0x00005a001f067625 */ /* 0x0c0fe200078e0200 */
[----:B------:R1:W3:Y:S04]  /*0180*/  @!P0 LDG.E.128 R16, [R4.64] ;  /* 0x0000000404108981 */ /* 0x0002e8000c1e1d00 */
[----:B------:R4:W3:Y:S01]  /*0190*/  @!P0 LDG.E.EL.128 R20, [R6.64] ;  /* 0x0000000406148981 */ /* 0x0008e2000c2e1d00 */
[----:B------:R-:W-:Y:S01]  /*01a0*/  CS2R R12, SRZ ;  /* 0x00000000000c7805 */ /* 0x000fe2000001ff00 */
[----:B------:R-:W-:Y:S01]  /*01b0*/  CS2R R14, SRZ ;  /* 0x00000000000e7805 */ /* 0x000fe2000001ff00 */
[----:B0-----:R-:W-:Y:S01]  /*01c0*/  CS2R R8, SRZ ;  /* 0x0000000000087805 */ /* 0x001fe2000001ff00 */
[----:B------:R-:W-:Y:S01]  /*01d0*/  CS2R R10, SRZ ;  /* 0x00000000000a7805 */ /* 0x000fe2000001ff00 */
[----:B------:R-:W-:-:S04]  /*01e0*/  IMAD.WIDE R28, R31, R0, c[0x0][0x178] ;  /* 0x00005e001f1c7625 */ /* 0x000fc800078e0200 */
[-C--:B------:R-:W-:Y:S01]  /*01f0*/  IMAD.WIDE R30, R31, R0.reuse, c[0x0][0x180] ;  /* 0x000060001f1e7625 */ /* 0x080fe200078e0200 */
[----:B-1----:R-:W-:Y:S01]  /*0200*/  CS2R R4, SRZ ;  /* 0x0000000000047805 */ /* 0x002fe2000001ff00 */
[----:B----4-:R-:W-:Y:S01]  /*0210*/  CS2R R6, SRZ ;  /* 0x0000000000067805 */ /* 0x010fe2000001ff00 */
[----:B------:R0:W4:Y:S01]  /*0220*/  @!P0 LDG.E.EL.128 R12, [R28.64] ;  /* 0x000000041c0c8981 */ /* 0x000122000c2e1d00 */
[----:B------:R-:W-:-:S03]  /*0230*/  IMAD.WIDE R32, R3, R0, c[0x0][0x188] ;  /* 0x0000620003207625 */ /* 0x000fc600078e0200 */
[----:B------:R1:W4:Y:S04]  /*0240*/  @!P0 LDG.E.EL.128 R8, [R30.64] ;  /* 0x000000041e088981 */ /* 0x000328000c2e1d00 */
[----:B------:R-:W5:Y:S01]  /*0250*/  @!P0 LDG.E.128 R4, [R32.64] ;  /* 0x0000000420048981 */ /* 0x000f62000c1e1d00 */
[----:B-1----:R-:W-:Y:S01]  /*0260*/  MOV R30, 0x3e800000 ;  /* 0x3e800000001e7802 */ /* 0x002fe20000000f00 */
[----:B--2---:R-:W-:Y:S01]  /*0270*/  FADD R24, R24, 9.9999997473787516356e-06 ;  /* 0x3727c5ac18187421 */ /* 0x004fe20000000000 */
[----:B------:R-:W-:Y:S01]  /*0280*/  FADD R25, R25, 9.9999997473787516356e-06 ;  /* 0x3727c5ac19197421 */ /* 0x000fe20000000000 */
[----:B------:R-:W-:Y:S01]  /*0290*/  FADD R26, R26, 9.9999997473787516356e-06 ;  /* 0x3727c5ac1a1a7421 */ /* 0x000fe20000000000 */
[----:B------:R-:W-:Y:S01]  /*02a0*/  FADD R27, R27, 9.9999997473787516356e-06 ;  /* 0x3727c5ac1b1b7421 */ /* 0x000fe20000000000 */
[----:B------:R-:W1:Y:S08]  /*02b0*/  MUFU.SQRT R34, R24 ;  /* 0x0000001800227308 */ /* 0x000e700000002000 */
[----:B0-----:R-:W0:Y:S01]  /*02c0*/  MUFU.SQRT R29, R25 ;  /* 0x00000019001d7308 */ /* 0x001e220000002000 */
[----:B---3--:R-:W-:Y:S01]  /*02d0*/  FADD R19, -R23, R19 ;  /* 0x0000001317137221 */ /* 0x008fe20000000100 */
[----:B------:R-:W-:Y:S01]  /*02e0*/  FADD R23, -R22, R18 ;  /* 0x0000001216177221 */ /* 0x000fe20000000100 */
[----:B------:R-:W-:Y:S01]  /*02f0*/  FADD R18, -R21, R17 ;  /* 0x0000001115127221 */ /* 0x000fe20000000100 */
[----:B------:R-:W-:-:S04]  /*0300*/  FADD R16, -R20, R16 ;  /* 0x0000001014107221 */ /* 0x000fc80000000100 */
[----:B------:R-:W2:Y:S01]  /*0310*/  MUFU.SQRT R26, R26 ;  /* 0x0000001a001a7308 */ /* 0x000ea20000002000 */
[C---:B-1----:R-:W-:Y:S02]  /*0320*/  FSETP.GT.AND P6, PT, R34.reuse, 8.50705917302346158658e+37, PT ;  /* 0x7e8000002200780b */ /* 0x042fe40003fc4000 */
[----:B------:R-:W-:Y:S02]  /*0330*/  FSETP.GEU.AND P1, PT, R34, 1.175494350822287508e-38, PT ;  /* 0x008000002200780b */ /* 0x000fe40003f2e000 */
[----:B------:R-:W-:-:S03]  /*0340*/  FSEL R24, R30, 1, P6 ;  /* 0x3f8000001e187808 */ /* 0x000fc60003000000 */
[----:B------:R-:W1:Y:S01]  /*0350*/  MUFU.SQRT R28, R27 ;  /* 0x0000001b001c7308 */ /* 0x000e620000002000 */
[C---:B0-----:R-:W-:Y:S02]  /*0360*/  FSETP.GT.AND P2, PT, R29.reuse, 8.50705917302346158658e+37, PT ;  /* 0x7e8000001d00780b */ /* 0x041fe40003f44000 */
[----:B------:R-:W-:Y:S02]  /*0370*/  FSETP.GEU.AND P3, PT, R29, 1.175494350822287508e-38, PT ;  /* 0x008000001d00780b */ /* 0x000fe40003f6e000 */
[----:B------:R-:W-:Y:S01]  /*0380*/  FSEL R2, R30, 1, P2 ;  /* 0x3f8000001e027808 */ /* 0x000fe20001000000 */
[----:B------:R-:W-:Y:S01]  /*0390*/  @P6 FMUL R34, R34, 0.25 ;  /* 0x3e80000022226820 */ /* 0x000fe20000400000 */
[----:B--2---:R-:W-:Y:S01]  /*03a0*/  FSETP.GT.AND P4, PT, R26, 8.50705917302346158658e+37, PT ;  /* 0x7e8000001a00780b */ /* 0x004fe20003f84000 */
[----:B------:R-:W-:Y:S01]  /*03b0*/  @!P1 FMUL R24, R24, 16777216 ;  /* 0x4b80000018189820 */ /* 0x000fe20000400000 */
[----:B------:R-:W-:Y:S01]  /*03c0*/  FSETP.GEU.AND P5, PT, R26, 1.175494350822287508e-38, PT ;  /* 0x008000001a00780b */ /* 0x000fe20003fae000 */
[----:B------:R-:W-:Y:S01]  /*03d0*/  @!P1 FMUL R34, R34, 16777216 ;  /* 0x4b80000022229820 */ /* 0x000fe20000400000 */
[----:B------:R-:W-:-:S03]  /*03e0*/  FSEL R17, R30, 1, P4 ;  /* 0x3f8000001e117808 */ /* 0x000fc60002000000 */
[----:B------:R-:W-:Y:S01]  /*03f0*/  @P2 FMUL R29, R29, 0.25 ;  /* 0x3e8000001d1d2820 */ /* 0x000fe20000400000 */
[----:B------:R-:W0:Y:S01]  /*0400*/  MUFU.RCP R25, R34 ;  /* 0x0000002200197308 */ /* 0x000e220000001000 */
[----:B-1----:R-:W-:Y:S01]  /*0410*/  FSETP.GT.AND P6, PT, R28, 8.50705917302346158658e+37, PT ;  /* 0x7e8000001c00780b */ /* 0x002fe20003fc4000 */
[----:B------:R-:W-:Y:S01]  /*0420*/  @!P3 FMUL R2, R2, 16777216 ;  /* 0x4b8000000202b820 */ /* 0x000fe20000400000 */
[----:B------:R-:W-:Y:S01]  /*0430*/  FSETP.GEU.AND P2, PT, R28, 1.175494350822287508e-38, PT ;  /* 0x008000001c00780b */ /* 0x000fe20003f4e000 */
[----:B------:R-:W-:Y:S01]  /*0440*/  @!P3 FMUL R29, R29, 16777216 ;  /* 0x4b8000001d1db820 */ /* 0x000fe20000400000 */
[----:B------:R-:W-:Y:S01]  /*0450*/  FSEL R21, R30, 1, P6 ;  /* 0x3f8000001e157808 */ /* 0x000fe20003000000 */
[----:B------:R-:W-:Y:S02]  /*0460*/  @P4 FMUL R26, R26, 0.25 ;  /* 0x3e8000001a1a4820 */ /* 0x000fe40000400000 */
[----:B------:R-:W1:Y:S01]  /*0470*/  MUFU.RCP R27, R29 ;  /* 0x0000001d001b7308 */ /* 0x000e620000001000 */
[----:B------:R-:W-:Y:S01]  /*0480*/  @!P5 FMUL R17, R17, 16777216 ;  /* 0x4b8000001111d820 */ /* 0x000fe20000400000 */
[----:B------:R-:W-:-:S04]  /*0490*/  @!P5 FMUL R26, R26, 16777216 ;  /* 0x4b8000001a1ad820 */ /* 0x000fc80000400000 */
[----:B------:R-:W-:Y:S02]  /*04a0*/  @P6 FMUL R28, R28, 0.25 ;  /* 0x3e8000001c1c6820 */ /* 0x000fe40000400000 */
[----:B------:R-:W2:Y:S01]  /*04b0*/  MUFU.RCP R26, R26 ;  /* 0x0000001a001a7308 */ /* 0x000ea20000001000 */
[----:B------:R-:W-:Y:S01]  /*04c0*/  @!P2 FMUL R21, R21, 16777216 ;  /* 0x4b8000001515a820 */ /* 0x000fe20000400000 */
[----:B------:R-:W-:Y:S01]  /*04d0*/  @!P2 FMUL R28, R28, 16777216 ;  /* 0x4b8000001c1ca820 */ /* 0x000fe20000400000 */
[----:B0-----:R-:W-:-:S04]  /*04e0*/  FMUL R25, R25, R24 ;  /* 0x0000001819197220 */ /* 0x001fc80000400000 */
[----:B------:R-:W-:Y:S01]  /*04f0*/  FMUL R25, R25, R16 ;  /* 0x0000001019197220 */ /* 0x000fe20000400000 */
[----:B------:R-:W0:Y:S01]  /*0500*/  MUFU.RCP R28, R28 ;  /* 0x0000001c001c7308 */ /* 0x000e220000001000 */
[----:B-1----:R-:W-:Y:S01]  /*0510*/  FMUL R27, R27, R2 ;  /* 0x000000021b1b7220 */ /* 0x002fe20000400000 */
[----:B------:R-:W-:Y:S01]  /*0520*/  IMAD.WIDE R2, R3, R0, c[0x0][0x190] ;  /* 0x0000640003027625 */ /* 0x000fe200078e0200 */
[----:B----4-:R-:W-:Y:S02]  /*0530*/  FFMA R25, R25, R12, R8 ;  /* 0x0000000c19197223 */ /* 0x010fe40000000008 */
[----:B------:R-:W-:Y:S01]  /*0540*/  FMUL R18, R27, R18 ;  /* 0x000000121b127220 */ /* 0x000fe20000400000 */
[----:B--2---:R-:W-:-:S03]  /*0550*/  FMUL R26, R26, R17 ;  /* 0x000000111a1a7220 */ /* 0x004fc60000400000 */
[----:B------:R-:W-:Y:S01]  /*0560*/  FFMA R18, R18, R13, R9 ;  /* 0x0000000d12127223 */ /* 0x000fe20000000009 */
[C---:B-----5:R-:W-:Y:S01]  /*0570*/  FSETP.GEU.AND P4, PT, R25.reuse, -R4, PT ;  /* 0x800000041900720b */ /* 0x060fe20003f8e000 */
[----:B------:R-:W-:Y:S01]  /*0580*/  FADD R4, R25, R4 ;  /* 0x0000000419047221 */ /* 0x000fe20000000000 */
[----:B------:R-:W-:Y:S02]  /*0590*/  FMUL R23, R26, R23 ;  /* 0x000000171a177220 */ /* 0x000fe40000400000 */
[C---:B------:R-:W-:Y:S01]  /*05a0*/  FSETP.GEU.AND P3, PT, R18.reuse, -R5, PT ;  /* 0x800000051200720b */ /* 0x040fe20003f6e000 */
[----:B------:R-:W-:Y:S01]  /*05b0*/  FADD R5, R18, R5 ;  /* 0x0000000512057221 */ /* 0x000fe20000000000 */
[----:B0-----:R-:W-:Y:S01]  /*05c0*/  FMUL R28, R28, R21 ;  /* 0x000000151c1c7220 */ /* 0x001fe20000400000 */
[----:B------:R-:W-:Y:S01]  /*05d0*/  FFMA R23, R23, R14, R10 ;  /* 0x0000000e17177223 */ /* 0x000fe2000000000a */
[----:B------:R-:W-:Y:S02]  /*05e0*/  SEL R4, R4, RZ, P4 ;  /* 0x000000ff04047207 */ /* 0x000fe40002000000 */
[----:B------:R-:W-:Y:S01]  /*05f0*/  FMUL R28, R28, R19 ;  /* 0x000000131c1c7220 */ /* 0x000fe20000400000 */
[----:B------:R-:W-:-:S02]  /*0600*/  SEL R5, R5, RZ, P3 ;  /* 0x000000ff05057207 */ /* 0x000fc40001800000 */
[C---:B------:R-:W-:Y:S01]  /*0610*/  FSETP.GEU.AND P2, PT, R23.reuse, -R6, PT ;  /* 0x800000061700720b */ /* 0x040fe20003f4e000 */
[----:B------:R-:W-:Y:S01]  /*0620*/  FFMA R28, R28, R15, R11 ;  /* 0x0000000f1c1c7223 */ /* 0x000fe2000000000b */
[----:B------:R-:W-:-:S04]  /*0630*/  FADD R6, R23, R6 ;  /* 0x0000000617067221 */ /* 0x000fc80000000000 */
[C---:B------:R-:W-:Y:S01]  /*0640*/  FSETP.GEU.AND P1, PT, R28.reuse, -R7, PT ;  /* 0x800000071c00720b */ /* 0x040fe20003f2e000 */
[----:B------:R-:W-:Y:S01]  /*0650*/  FADD R7, R28, R7 ;  /* 0x000000071c077221 */ /* 0x000fe20000000000 */
[----:B------:R-:W-:-:S04]  /*0660*/  SEL R6, R6, RZ, P2 ;  /* 0x000000ff06067207 */ /* 0x000fc80001000000 */
[----:B------:R-:W-:Y:S01]  /*0670*/  SEL R7, R7, RZ, P1 ;  /* 0x000000ff07077207 */ /* 0x000fe20000800000 */
[----:B------:R-:W-:Y:S06]  /*0680*/  @P0 EXIT ;  /* 0x000000000000094d */ /* 0x000fec0003800000 */
[----:B------:R-:W-:Y:S01]  /*0690*/  STG.E.128 [R2.64], R4 ;  /* 0x0000000402007986 */ /* 0x000fe2000c101d04 */
[----:B------:R-:W-:Y:S05]  /*06a0*/  EXIT ;  /* 0x000000000000794d */ /* 0x000fea0003800000 */
.L_x_0:
[----:B------:R-:W-:-:S00]  /*06b0*/  BRA `(.L_x_0) ;  /* 0xfffffff000007947 */ /* 0x000fc0000383ffff */
[----:B------:R-:W-:-:S00]  /*06c0*/  NOP ;  /* 0x0000000000007918 */ /* 0x000fc00000000000 */
        /* <DEDUP_REMOVED lines=11> */
.L_x_1:


//--------------------- .nv.global.init           --------------------------
	.section	.nv.global.init,"aw",@progbits
.nv.global.init:
	.type		_$_str,@object
	.size		_$_str,(_$_str_$_2 - _$_str)
_$_str:
        /*0000*/ 	.byte	0x5f, 0x5f, 0x43, 0x55, 0x44, 0x41, 0x5f, 0x46, 0x54, 0x5a, 0x00
	.type		_$_str_$_2,@object
	.size		_$_str_$_2,(.L_1 - _$_str_$_2)
_$_str_$_2:
        /*000b*/ 	.byte	0x5f, 0x5f, 0x43, 0x55, 0x44, 0x41, 0x5f, 0x50, 0x52, 0x45, 0x43, 0x5f, 0x53, 0x51, 0x52, 0x54
        /*001b*/ 	.byte	0x00
.L_1:
